	.headerflags	@"EF_CUDA_TEXMODE_UNIFIED EF_CUDA_64BIT_ADDRESS EF_CUDA_ACCELERATORS EF_CUDA_SM90 EF_CUDA_VIRTUAL_SM(EF_CUDA_SM90)"
	.elftype	@"ET_EXEC"


//--------------------- .nv.info                  --------------------------
	.section	.nv.info,"",@"SHT_CUDA_INFO"
	.align	4


	//----- nvinfo : EIATTR_REGCOUNT
	.align		4
        /*0000*/ 	.byte	0x04, 0x2f
        /*0002*/ 	.short	(.L_1 - .L_0)
	.align		4
.L_0:
        /*0004*/ 	.word	index@(triton_poi_fused_add_clamp_18)
        /*0008*/ 	.word	0x00000008


	//----- nvinfo : EIATTR_MIN_STACK_SIZE
	.align		4
.L_1:
        /*000c*/ 	.byte	0x04, 0x12
        /*000e*/ 	.short	(.L_3 - .L_2)
	.align		4
.L_2:
        /*0010*/ 	.word	index@(triton_poi_fused_add_clamp_18)
        /*0014*/ 	.word	0x00000000


	//----- nvinfo : EIATTR_FRAME_SIZE
	.align		4
.L_3:
        /*0018*/ 	.byte	0x04, 0x11
        /*001a*/ 	.short	(.L_5 - .L_4)
	.align		4
.L_4:
        /*001c*/ 	.word	index@(triton_poi_fused_add_clamp_18)
        /*0020*/ 	.word	0x00000000


	//----- nvinfo : EIATTR_MIN_STACK_SIZE
	.align		4
.L_5:
        /*0024*/ 	.byte	0x04, 0x12
        /*0026*/ 	.short	(.L_7 - .L_6)
	.align		4
.L_6:
        /*0028*/ 	.word	index@(triton_poi_fused_add_clamp_18)
        /*002c*/ 	.word	0x00000000
.L_7:


//--------------------- .nv.info.triton_poi_fused_add_clamp_18 --------------------------
	.section	.nv.info.triton_poi_fused_add_clamp_18,"",@"SHT_CUDA_INFO"
	.sectionflags	@""
	.align	4


	//----- nvinfo : EIATTR_CUDA_API_VERSION
	.align		4
        /*0000*/ 	.byte	0x04, 0x37
        /*0002*/ 	.short	(.L_9 - .L_8)
.L_8:
        /*0004*/ 	.word	0x0000007c


	//----- nvinfo : EIATTR_KPARAM_INFO
	.align		4
.L_9:
        /*0008*/ 	.byte	0x04, 0x17
        /*000a*/ 	.short	(.L_11 - .L_10)
.L_10:
        /*000c*/ 	.word	0x00000000
        /*0010*/ 	.short	0x0001
        /*0012*/ 	.short	0x0008
        /*0014*/ 	.byte	0x00, 0xf0, 0x11, 0x00


	//----- nvinfo : EIATTR_KPARAM_INFO
	.align		4
.L_11:
        /*0018*/ 	.byte	0x04, 0x17
        /*001a*/ 	.short	(.L_13 - .L_12)
.L_12:
        /*001c*/ 	.word	0x00000000
        /*0020*/ 	.short	0x0000
        /*0022*/ 	.short	0x0000
        /*0024*/ 	.byte	0x00, 0xf4, 0x21, 0x00


	//----- nvinfo : EIATTR_SPARSE_MMA_MASK
	.align		4
.L_13:
        /*0028*/ 	.byte	0x03, 0x50
        /*002a*/ 	.short	0x0000


	//----- nvinfo : EIATTR_MAXREG_COUNT
	.align		4
        /*002c*/ 	.byte	0x03, 0x1b
        /*002e*/ 	.short	0x00ff


	//----- nvinfo : EIATTR_EXIT_INSTR_OFFSETS
	.align		4
        /*0030*/ 	.byte	0x04, 0x1c
        /*0032*/ 	.short	(.L_15 - .L_14)


	//   ....[0]....
.L_14:
        /*0034*/ 	.word	0x00000100


	//   ....[1]....
        /*0038*/ 	.word	0x00000130


	//----- nvinfo : EIATTR_REQNTID
	.align		4
.L_15:
        /*003c*/ 	.byte	0x04, 0x10
        /*003e*/ 	.short	(.L_17 - .L_16)
.L_16:
        /*0040*/ 	.word	0x00000020
        /*0044*/ 	.word	0x00000001
        /*0048*/ 	.word	0x00000001


	//----- nvinfo : EIATTR_CBANK_PARAM_SIZE
	.align		4
.L_17:
        /*004c*/ 	.byte	0x03, 0x19
        /*004e*/ 	.short	0x000c


	//----- nvinfo : EIATTR_PARAM_CBANK
	.align		4
        /*0050*/ 	.byte	0x04, 0x0a
        /*0052*/ 	.short	(.L_19 - .L_18)
	.align		4
.L_18:
        /*0054*/ 	.word	index@(.nv.constant0.triton_poi_fused_add_clamp_18)
        /*0058*/ 	.short	0x0210
        /*005a*/ 	.short	0x000c


	//----- nvinfo : EIATTR_SW_WAR
	.align		4
.L_19:
        /*005c*/ 	.byte	0x04, 0x36
        /*005e*/ 	.short	(.L_21 - .L_20)
.L_20:
        /*0060*/ 	.word	0x00000008
.L_21:


//--------------------- .nv.callgraph             --------------------------
	.section	.nv.callgraph,"",@"SHT_CUDA_CALLGRAPH"
	.align	4
	.sectionentsize	8
	.align		4
        /*0000*/ 	.word	0x00000000
	.align		4
        /*0004*/ 	.word	0xffffffff
	.align		4
        /*0008*/ 	.word	0x00000000
	.align		4
        /*000c*/ 	.word	0xfffffffe
	.align		4
        /*0010*/ 	.word	0x00000000
	.align		4
        /*0014*/ 	.word	0xfffffffd
	.align		4
        /*0018*/ 	.word	0x00000000
	.align		4
        /*001c*/ 	.word	0xfffffffc


//--------------------- .text.triton_poi_fused_add_clamp_18 --------------------------
	.section	.text.triton_poi_fused_add_clamp_18,"ax",@progbits
	.align	128
        .global         triton_poi_fused_add_clamp_18
        .type           triton_poi_fused_add_clamp_18,@function
        .size           triton_poi_fused_add_clamp_18,(.L_x_1 - triton_poi_fused_add_clamp_18)
        .other          triton_poi_fused_add_clamp_18,@"STO_CUDA_ENTRY STV_DEFAULT"
triton_poi_fused_add_clamp_18:
.text.triton_poi_fused_add_clamp_18:
[----:B------:R-:W0:Y:S02]  /*0000*/  LDC R1, c[0x0][0x28] ;  /* 0x00000a00ff017b82 */ /* 0x000e240000000800 */
[----:B------:R-:W1:Y:S01]  /*0010*/  S2R R2, SR_TID.X ;  /* 0x0000000000027919 */ /* 0x000e620000002100 */
[----:B------:R-:W2:Y:S01]  /*0020*/  LDC.64 R4, c[0x0][0x210] ;  /* 0x00008400ff047b82 */ /* 0x000ea20000000a00 */
[----:B------:R-:W3:Y:S01]  /*0030*/  S2R R3, SR_CTAID.X ;  /* 0x0000000000037919 */ /* 0x000ee20000002500 */
[C---:B-1----:R-:W-:Y:S02]  /*0040*/  LOP3.LUT R0, R2.reuse, 0xf, RZ, 0xc0, !PT ;  /* 0x0000000f02007812 */ /* 0x042fe400078ec0ff */
[----:B------:R-:W-:-:S03]  /*0050*/  LOP3.LUT P0, RZ, R2, 0x10, RZ, 0xc0, !PT ;  /* 0x0000001002ff7812 */ /* 0x000fc6000780c0ff */
[----:B---3--:R-:W-:-:S04]  /*0060*/  IMAD R3, R3, 0x10, R0 ;  /* 0x0000001003037824 */ /* 0x008fc800078e0200 */
[C---:B--2---:R-:W-:Y:S01]  /*0070*/  IMAD.WIDE R4, R3.reuse, 0x8, R4 ;  /* 0x0000000803047825 */ /* 0x044fe200078e0204 */
[----:B------:R-:W-:Y:S02]  /*0080*/  I2FP.F32.S32 R0, R3 ;  /* 0x0000000300007245 */ /* 0x000fe40000201400 */
[----:B------:R-:W-:-:S03]  /*0090*/  ISETP.LT.AND P0, PT, R3, 0x10, !P0 ;  /* 0x000000100300780c */ /* 0x000fc60004701270 */
[----:B------:R-:W-:-:S05]  /*00a0*/  FMUL R0, R0, 0.46666666865348815918 ;  /* 0x3eeeeeef00007820 */ /* 0x000fca0000400000 */
[----:B------:R-:W-:-:S06]  /*00b0*/  FMNMX R0, RZ, R0, !PT ;  /* 0x00000000ff007209 */ /* 0x000fcc0007800000 */
[----:B------:R-:W1:Y:S02]  /*00c0*/  F2I.TRUNC.NTZ R0, R0 ;  /* 0x0000000000007305 */ /* 0x000e64000020f100 */
[----:B-1----:R-:W-:-:S05]  /*00d0*/  VIMNMX R2, R0, 0x6, PT ;  /* 0x0000000600027848 */ /* 0x002fca0003fe0100 */
[----:B------:R-:W-:-:S05]  /*00e0*/  VIADD R2, R2, 0x1 ;  /* 0x0000000102027836 */ /* 0x000fca0000000000 */
[----:B------:R-:W-:Y:S01]  /*00f0*/  SHF.R.S32.HI R3, RZ, 0x1f, R2 ;  /* 0x0000001fff037819 */ /* 0x000fe20000011402 */
[----:B------:R-:W-:Y:S06]  /*0100*/  @!P0 EXIT ;  /* 0x000000000000894d */ /* 0x000fec0003800000 */
[----:B------:R-:W-:Y:S02]  /*0110*/  ULDC.64 UR4, c[0x0][0x208] ;  /* 0x0000820000047ab9 */ /* 0x000fe40000000a00 */
[----:B------:R-:W-:Y:S01]  /*0120*/  STG.E.64 desc[UR4][R4.64], R2 ;  /* 0x0000000204007986 */ /* 0x000fe2000c101b04 */
[----:B------:R-:W-:Y:S05]  /*0130*/  EXIT ;  /* 0x000000000000794d */ /* 0x000fea0003800000 */
.L_x_0:
[----:B------:R-:W-:-:S00]  /*0140*/  BRA `(.L_x_0) ;  /* 0xfffffffc00fc7947 */ /* 0x000fc0000383ffff */
[----:B------:R-:W-:-:S00]  /*0150*/  NOP ;  /* 0x0000000000007918 */ /* 0x000fc00000000000 */
        /* <DEDUP_REMOVED lines=10> */
.L_x_1:


//--------------------- .nv.constant0.triton_poi_fused_add_clamp_18 --------------------------
	.section	.nv.constant0.triton_poi_fused_add_clamp_18,"a",@progbits
	.sectionflags	@""
	.align	4
.nv.constant0.triton_poi_fused_add_clamp_18:
	.zero		540
